//
// Generated by NVIDIA NVVM Compiler
//
// Compiler Build ID: CL-36424714
// Cuda compilation tools, release 13.0, V13.0.88
// Based on NVVM 20.0.0
//

.version 9.0
.target sm_100
.address_size 64

	// .globl	_Z21matrixTransposeSharedPfS_
// _ZZ21matrixTransposeSharedPfS_E4tile has been demoted

.visible .entry _Z21matrixTransposeSharedPfS_(
	.param .u64 .ptr .align 1 _Z21matrixTransposeSharedPfS__param_0,
	.param .u64 .ptr .align 1 _Z21matrixTransposeSharedPfS__param_1
)
{
	.reg .pred 	%p<7>;
	.reg .b32 	%r<24>;
	.reg .b32 	%f<3>;
	.reg .b64 	%rd<9>;
	// demoted variable
	.shared .align 4 .b8 _ZZ21matrixTransposeSharedPfS_E4tile[4224];
	ld.param.u64 	%rd1, [_Z21matrixTransposeSharedPfS__param_0];
	ld.param.u64 	%rd2, [_Z21matrixTransposeSharedPfS__param_1];
	mov.u32 	%r8, %ctaid.x;
	shl.b32 	%r1, %r8, 5;
	mov.u32 	%r2, %tid.x;
	add.s32 	%r3, %r1, %r2;
	mov.u32 	%r9, %ctaid.y;
	shl.b32 	%r4, %r9, 5;
	mov.u32 	%r5, %tid.y;
	add.s32 	%r10, %r4, %r5;
	setp.gt.s32 	%p1, %r3, 3;
	setp.gt.u32 	%p2, %r10, 3;
	or.pred  	%p3, %p1, %p2;
	@%p3 bra 	$L__BB0_2;
	cvta.to.global.u64 	%rd3, %rd1;
	shl.b32 	%r12, %r5, 2;
	add.s32 	%r13, %r12, %r3;
	mul.wide.s32 	%rd4, %r13, 4;
	add.s64 	%rd5, %rd3, %rd4;
	ld.global.f32 	%f1, [%rd5];
	mov.u32 	%r14, _ZZ21matrixTransposeSharedPfS_E4tile;
	mad.lo.s32 	%r15, %r5, 132, %r14;
	shl.b32 	%r16, %r2, 2;
	add.s32 	%r17, %r15, %r16;
	st.shared.f32 	[%r17], %f1;
$L__BB0_2:
	bar.sync 	0;
	add.s32 	%r6, %r4, %r2;
	add.s32 	%r7, %r1, %r5;
	setp.gt.u32 	%p4, %r6, 3;
	setp.gt.s32 	%p5, %r7, 3;
	or.pred  	%p6, %p4, %p5;
	@%p6 bra 	$L__BB0_4;
	mov.u32 	%r18, _ZZ21matrixTransposeSharedPfS_E4tile;
	mad.lo.s32 	%r19, %r2, 132, %r18;
	shl.b32 	%r20, %r5, 2;
	add.s32 	%r21, %r19, %r20;
	ld.shared.f32 	%f2, [%r21];
	shl.b32 	%r22, %r7, 2;
	add.s32 	%r23, %r22, %r6;
	cvta.to.global.u64 	%rd6, %rd2;
	mul.wide.s32 	%rd7, %r23, 4;
	add.s64 	%rd8, %rd6, %rd7;
	st.global.f32 	[%rd8], %f2;
$L__BB0_4:
	ret;

}


// ===== COMPILED SASS (sm_100) =====

	.target	sm_100

	.elftype	@"ET_EXEC"


//--------------------- .note.nv.tkinfo           --------------------------
	.section	.note.nv.tkinfo,"",@"SHT_NOTE"
	.sectionflags	@"SHF_NOTE_NV_TKINFO"
	.tkinfo
        /*0018*/ 	.word	0x00000002
        /*0030*/ 	.string	""
        /*0030*/ 	.string	"ptxas"
        /*0030*/ 	.string	"Cuda compilation tools, release 13.0, V13.0.88"
        /*0030*/ 	.string	"Build cuda_13.0.r13.0/compiler.36424714_0"
        /*0030*/ 	.string	"-arch sm_100 -m 64 "



//--------------------- .note.nv.cuinfo           --------------------------
	.section	.note.nv.cuinfo,"",@"SHT_NOTE"
	.sectionflags	@"SHF_NOTE_NV_CUINFO"
        /*0018*/ 	.short	0x0002
        /*001a*/ 	.short	0x0064
        /*001c*/ 	.short	0x0082
	.zero		2


//--------------------- .nv.info                  --------------------------
	.section	.nv.info,"",@"SHT_CUDA_INFO"
	.align	4


	//----- nvinfo : EIATTR_REGCOUNT
	.align		4
        /*0000*/ 	.byte	0x04, 0x2f
        /*0002*/ 	.short	(.L_1 - .L_0)
	.align		4
.L_0:
        /*0004*/ 	.word	index@(_Z21matrixTransposeSharedPfS_)
        /*0008*/ 	.word	0x0000000e


	//----- nvinfo : EIATTR_FRAME_SIZE
	.align		4
.L_1:
        /*000c*/ 	.byte	0x04, 0x11
        /*000e*/ 	.short	(.L_3 - .L_2)
	.align		4
.L_2:
        /*0010*/ 	.word	index@(_Z21matrixTransposeSharedPfS_)
        /*0014*/ 	.word	0x00000000


	//----- nvinfo : EIATTR_MIN_STACK_SIZE
	.align		4
.L_3:
        /*0018*/ 	.byte	0x04, 0x12
        /*001a*/ 	.short	(.L_5 - .L_4)
	.align		4
.L_4:
        /*001c*/ 	.word	index@(_Z21matrixTransposeSharedPfS_)
        /*0020*/ 	.word	0x00000000
.L_5:


//--------------------- .nv.compat                --------------------------
	.section	.nv.compat,"",@"SHT_CUDA_COMPAT_INFO"
	.align	4
        /*0000*/ 	.byte	0x02, 0x09, 0x00, 0x00, 0x02, 0x02, 0x01, 0x00, 0x02, 0x05, 0x05, 0x00, 0x03, 0x07, 0x01, 0x01
        /*0010*/ 	.byte	0x02, 0x03, 0x00, 0x00, 0x02, 0x06, 0x01, 0x00, 0x04, 0x0b, 0x08, 0x00, 0x09, 0x00, 0x00, 0x00
        /*0020*/ 	.byte	0x00, 0x00, 0x00, 0x00


//--------------------- .nv.info._Z21matrixTransposeSharedPfS_ --------------------------
	.section	.nv.info._Z21matrixTransposeSharedPfS_,"",@"SHT_CUDA_INFO"
	.sectionflags	@""
	.align	4


	//----- nvinfo : EIATTR_CUDA_API_VERSION
	.align		4
        /*0000*/ 	.byte	0x04, 0x37
        /*0002*/ 	.short	(.L_7 - .L_6)
.L_6:
        /*0004*/ 	.word	0x00000082


	//----- nvinfo : EIATTR_KPARAM_INFO
	.align		4
.L_7:
        /*0008*/ 	.byte	0x04, 0x17
        /*000a*/ 	.short	(.L_9 - .L_8)
.L_8:
        /*000c*/ 	.word	0x00000000
        /*0010*/ 	.short	0x0001
        /*0012*/ 	.short	0x0008
        /*0014*/ 	.byte	0x00, 0xf5, 0x21, 0x00


	//----- nvinfo : EIATTR_KPARAM_INFO
	.align		4
.L_9:
        /*0018*/ 	.byte	0x04, 0x17
        /*001a*/ 	.short	(.L_11 - .L_10)
.L_10:
        /*001c*/ 	.word	0x00000000
        /*0020*/ 	.short	0x0000
        /*0022*/ 	.short	0x0000
        /*0024*/ 	.byte	0x00, 0xf5, 0x21, 0x00


	//----- nvinfo : EIATTR_SPARSE_MMA_MASK
	.align		4
.L_11:
        /*0028*/ 	.byte	0x03, 0x50
        /*002a*/ 	.short	0x0000


	//----- nvinfo : EIATTR_MAXREG_COUNT
	.align		4
        /*002c*/ 	.byte	0x03, 0x1b
        /*002e*/ 	.short	0x00ff


	//----- nvinfo : EIATTR_NUM_BARRIERS
	.align		4
        /*0030*/ 	.byte	0x02, 0x4c
        /*0032*/ 	.byte	0x01
	.zero		1


	//----- nvinfo : EIATTR_MERCURY_ISA_VERSION
	.align		4
        /*0034*/ 	.byte	0x03, 0x5f
        /*0036*/ 	.short	0x0101


	//----- nvinfo : EIATTR_VRC_CTA_INIT_COUNT
	.align		4
        /*0038*/ 	.byte	0x02, 0x4a
	.zero		1
	.zero		1


	//----- nvinfo : EIATTR_EXIT_INSTR_OFFSETS
	.align		4
        /*003c*/ 	.byte	0x04, 0x1c
        /*003e*/ 	.short	(.L_13 - .L_12)


	//   ....[0]....
.L_12:
        /*0040*/ 	.word	0x00000190


	//   ....[1]....
        /*0044*/ 	.word	0x00000240


	//----- nvinfo : EIATTR_CBANK_PARAM_SIZE
	.align		4
.L_13:
        /*0048*/ 	.byte	0x03, 0x19
        /*004a*/ 	.short	0x0010


	//----- nvinfo : EIATTR_PARAM_CBANK
	.align		4
        /*004c*/ 	.byte	0x04, 0x0a
        /*004e*/ 	.short	(.L_15 - .L_14)
	.align		4
.L_14:
        /*0050*/ 	.word	index@(.nv.constant0._Z21matrixTransposeSharedPfS_)
        /*0054*/ 	.short	0x0380
        /*0056*/ 	.short	0x0010


	//----- nvinfo : EIATTR_SW_WAR
	.align		4
.L_15:
        /*0058*/ 	.byte	0x04, 0x36
        /*005a*/ 	.short	(.L_17 - .L_16)
.L_16:
        /*005c*/ 	.word	0x00000008
.L_17:


//--------------------- .nv.callgraph             --------------------------
	.section	.nv.callgraph,"",@"SHT_CUDA_CALLGRAPH"
	.align	4
	.sectionentsize	8
	.align		4
        /*0000*/ 	.word	0x00000000
	.align		4
        /*0004*/ 	.word	0xffffffff
	.align		4
        /*0008*/ 	.word	0x00000000
	.align		4
        /*000c*/ 	.word	0xfffffffe
	.align		4
        /*0010*/ 	.word	0x00000000
	.align		4
        /*0014*/ 	.word	0xfffffffd
	.align		4
        /*0018*/ 	.word	0x00000000
	.align		4
        /*001c*/ 	.word	0xfffffffc


//--------------------- .text._Z21matrixTransposeSharedPfS_ --------------------------
	.section	.text._Z21matrixTransposeSharedPfS_,"ax",@progbits
	.align	128
        .global         _Z21matrixTransposeSharedPfS_
        .type           _Z21matrixTransposeSharedPfS_,@function
        .size           _Z21matrixTransposeSharedPfS_,(.L_x_1 - _Z21matrixTransposeSharedPfS_)
        .other          _Z21matrixTransposeSharedPfS_,@"STO_CUDA_ENTRY STV_DEFAULT"
_Z21matrixTransposeSharedPfS_:
.text._Z21matrixTransposeSharedPfS_:
[----:B------:R-:W-:Y:S01]  /*0000*/  LDC R1, c[0x0][0x37c] ;  /* 0x0000df00ff017b82 */ /* 0x000fe20000000800 */
[----:B------:R-:W0:Y:S01]  /*0010*/  S2R R9, SR_CTAID.Y ;  /* 0x0000000000097919 */ /* 0x000e220000002600 */
[----:B------:R-:W1:Y:S01]  /*0020*/  LDCU.64 UR4, c[0x0][0x358] ;  /* 0x00006b00ff0477ac */ /* 0x000e620008000a00 */
[----:B------:R-:W0:Y:S01]  /*0030*/  S2R R11, SR_TID.Y ;  /* 0x00000000000b7919 */ /* 0x000e220000002200 */
[----:B------:R-:W2:Y:S01]  /*0040*/  S2R R6, SR_TID.X ;  /* 0x0000000000067919 */ /* 0x000ea20000002100 */
[----:B------:R-:W2:Y:S01]  /*0050*/  S2R R7, SR_CTAID.X ;  /* 0x0000000000077919 */ /* 0x000ea20000002500 */
[----:B0-----:R-:W-:-:S05]  /*0060*/  IMAD R2, R9, 0x20, R11 ;  /* 0x0000002009027824 */ /* 0x001fca00078e020b */
[----:B------:R-:W-:Y:S01]  /*0070*/  ISETP.GT.U32.AND P0, PT, R2, 0x3, PT ;  /* 0x000000030200780c */ /* 0x000fe20003f04070 */
[----:B--2---:R-:W-:-:S05]  /*0080*/  IMAD R0, R7, 0x20, R6 ;  /* 0x0000002007007824 */ /* 0x004fca00078e0206 */
[----:B------:R-:W-:-:S13]  /*0090*/  ISETP.GT.OR P0, PT, R0, 0x3, P0 ;  /* 0x000000030000780c */ /* 0x000fda0000704670 */
[----:B------:R-:W0:Y:S01]  /*00a0*/  @!P0 LDC.64 R2, c[0x0][0x380] ;  /* 0x0000e000ff028b82 */ /* 0x000e220000000a00 */
[----:B------:R-:W-:-:S05]  /*00b0*/  @!P0 LEA R5, R11, R0, 0x2 ;  /* 0x000000000b058211 */ /* 0x000fca00078e10ff */
[----:B0-----:R-:W-:-:S06]  /*00c0*/  @!P0 IMAD.WIDE R2, R5, 0x4, R2 ;  /* 0x0000000405028825 */ /* 0x001fcc00078e0202 */
[----:B-1----:R-:W2:Y:S01]  /*00d0*/  @!P0 LDG.E R2, desc[UR4][R2.64] ;  /* 0x0000000402028981 */ /* 0x002ea2000c1e1900 */
[----:B------:R-:W-:Y:S01]  /*00e0*/  @!P0 MOV R0, 0x400 ;  /* 0x0000040000008802 */ /* 0x000fe20000000f00 */
[----:B------:R-:W-:Y:S01]  /*00f0*/  IMAD R7, R7, 0x20, R11 ;  /* 0x0000002007077824 */ /* 0x000fe200078e020b */
[----:B------:R-:W0:Y:S01]  /*0100*/  @!P0 S2R R5, SR_CgaCtaId ;  /* 0x0000000000058919 */ /* 0x000e220000008800 */
[----:B------:R-:W-:-:S03]  /*0110*/  IMAD R4, R9, 0x20, R6 ;  /* 0x0000002009047824 */ /* 0x000fc600078e0206 */
[----:B------:R-:W-:-:S04]  /*0120*/  ISETP.GT.AND P1, PT, R7, 0x3, PT ;  /* 0x000000030700780c */ /* 0x000fc80003f24270 */
[----:B------:R-:W-:Y:S02]  /*0130*/  ISETP.GT.U32.OR P1, PT, R4, 0x3, P1 ;  /* 0x000000030400780c */ /* 0x000fe40000f24470 */
[----:B0-----:R-:W-:-:S05]  /*0140*/  @!P0 LEA R0, R5, R0, 0x18 ;  /* 0x0000000005008211 */ /* 0x001fca00078ec0ff */
[----:B------:R-:W-:-:S05]  /*0150*/  @!P0 IMAD R0, R11, 0x84, R0 ;  /* 0x000000840b008824 */ /* 0x000fca00078e0200 */
[----:B------:R-:W-:-:S05]  /*0160*/  @!P0 LEA R5, R6, R0, 0x2 ;  /* 0x0000000006058211 */ /* 0x000fca00078e10ff */
[----:B--2---:R0:W-:Y:S01]  /*0170*/  @!P0 STS [R5], R2 ;  /* 0x0000000205008388 */ /* 0x0041e20000000800 */
[----:B------:R-:W-:Y:S06]  /*0180*/  BAR.SYNC.DEFER_BLOCKING 0x0 ;  /* 0x0000000000007b1d */ /* 0x000fec0000010000 */
[----:B------:R-:W-:Y:S05]  /*0190*/  @P1 EXIT ;  /* 0x000000000000194d */ /* 0x000fea0003800000 */
[----:B------:R-:W1:Y:S01]  /*01a0*/  S2R R3, SR_CgaCtaId ;  /* 0x0000000000037919 */ /* 0x000e620000008800 */
[----:B------:R-:W-:Y:S02]  /*01b0*/  MOV R0, 0x400 ;  /* 0x0000040000007802 */ /* 0x000fe40000000f00 */
[----:B------:R-:W-:Y:S02]  /*01c0*/  LEA R7, R7, R4, 0x2 ;  /* 0x0000000407077211 */ /* 0x000fe400078e10ff */
[----:B-1----:R-:W-:-:S05]  /*01d0*/  LEA R3, R3, R0, 0x18 ;  /* 0x0000000003037211 */ /* 0x002fca00078ec0ff */
[----:B------:R-:W-:Y:S02]  /*01e0*/  IMAD R0, R6, 0x84, R3 ;  /* 0x0000008406007824 */ /* 0x000fe400078e0203 */
[----:B0-----:R-:W0:Y:S02]  /*01f0*/  LDC.64 R2, c[0x0][0x388] ;  /* 0x0000e200ff027b82 */ /* 0x001e240000000a00 */
[----:B------:R-:W-:-:S05]  /*0200*/  IMAD R0, R11, 0x4, R0 ;  /* 0x000000040b007824 */ /* 0x000fca00078e0200 */
[----:B------:R-:W1:Y:S01]  /*0210*/  LDS R5, [R0] ;  /* 0x0000000000057984 */ /* 0x000e620000000800 */
[----:B0-----:R-:W-:-:S05]  /*0220*/  IMAD.WIDE R2, R7, 0x4, R2 ;  /* 0x0000000407027825 */ /* 0x001fca00078e0202 */
[----:B-1----:R-:W-:Y:S01]  /*0230*/  STG.E desc[UR4][R2.64], R5 ;  /* 0x0000000502007986 */ /* 0x002fe2000c101904 */
[----:B------:R-:W-:Y:S05]  /*0240*/  EXIT ;  /* 0x000000000000794d */ /* 0x000fea0003800000 */
.L_x_0:
[----:B------:R-:W-:-:S00]  /*0250*/  BRA `(.L_x_0) ;  /* 0xfffffffc00fc7947 */ /* 0x000fc0000383ffff */
[----:B------:R-:W-:-:S00]  /*0260*/  NOP ;  /* 0x0000000000007918 */ /* 0x000fc00000000000 */
        /* <DEDUP_REMOVED lines=9> */
.L_x_1:


//--------------------- .nv.shared._Z21matrixTransposeSharedPfS_ --------------------------
	.section	.nv.shared._Z21matrixTransposeSharedPfS_,"aw",@nobits
	.sectionflags	@""
	.align	4
.nv.shared._Z21matrixTransposeSharedPfS_:
	.zero		5248


//--------------------- .nv.shared.reserved.0     --------------------------
	.section	.nv.shared.reserved.0,"aw",@nobits
	.weak		__nv_reservedSMEM_offset_0_alias
	.size		__nv_reservedSMEM_offset_0_alias, 0, 64
	.other		__nv_reservedSMEM_offset_0_alias,@"STO_CUDA_RESERVED_SHARED STV_DEFAULT"
__nv_reservedSMEM_offset_0_alias:
	.zero		0
	.zero		64


//--------------------- .nv.constant0._Z21matrixTransposeSharedPfS_ --------------------------
	.section	.nv.constant0._Z21matrixTransposeSharedPfS_,"a",@progbits
	.sectionflags	@""
	.align	4
.nv.constant0._Z21matrixTransposeSharedPfS_:
	.zero		912


//--------------------- SYMBOLS --------------------------

	.type		.nv.reservedSmem.offset0,@object
	.size		.nv.reservedSmem.offset0,0x4
	.type		.nv.reservedSmem.cap,@object
	.size		.nv.reservedSmem.cap,0x4
